	.headerflags	@"EF_CUDA_TEXMODE_UNIFIED EF_CUDA_64BIT_ADDRESS EF_CUDA_ACCELERATORS EF_CUDA_SM90 EF_CUDA_VIRTUAL_SM(EF_CUDA_SM90)"
	.elftype	@"ET_EXEC"


//--------------------- .nv.info                  --------------------------
	.section	.nv.info,"",@"SHT_CUDA_INFO"
	.align	4


	//----- nvinfo : EIATTR_REGCOUNT
	.align		4
        /*0000*/ 	.byte	0x04, 0x2f
        /*0002*/ 	.short	(.L_1 - .L_0)
	.align		4
.L_0:
        /*0004*/ 	.word	index@(triton_poi_fused_convolution_hardtanh_hardtanh_backward_28)
        /*0008*/ 	.word	0x0000000e


	//----- nvinfo : EIATTR_MIN_STACK_SIZE
	.align		4
.L_1:
        /*000c*/ 	.byte	0x04, 0x12
        /*000e*/ 	.short	(.L_3 - .L_2)
	.align		4
.L_2:
        /*0010*/ 	.word	index@(triton_poi_fused_convolution_hardtanh_hardtanh_backward_28)
        /*0014*/ 	.word	0x00000000


	//----- nvinfo : EIATTR_FRAME_SIZE
	.align		4
.L_3:
        /*0018*/ 	.byte	0x04, 0x11
        /*001a*/ 	.short	(.L_5 - .L_4)
	.align		4
.L_4:
        /*001c*/ 	.word	index@(triton_poi_fused_convolution_hardtanh_hardtanh_backward_28)
        /*0020*/ 	.word	0x00000000


	//----- nvinfo : EIATTR_MIN_STACK_SIZE
	.align		4
.L_5:
        /*0024*/ 	.byte	0x04, 0x12
        /*0026*/ 	.short	(.L_7 - .L_6)
	.align		4
.L_6:
        /*0028*/ 	.word	index@(triton_poi_fused_convolution_hardtanh_hardtanh_backward_28)
        /*002c*/ 	.word	0x00000000
.L_7:


//--------------------- .nv.info.triton_poi_fused_convolution_hardtanh_hardtanh_backward_28 --------------------------
	.section	.nv.info.triton_poi_fused_convolution_hardtanh_hardtanh_backward_28,"",@"SHT_CUDA_INFO"
	.sectionflags	@""
	.align	4


	//----- nvinfo : EIATTR_CUDA_API_VERSION
	.align		4
        /*0000*/ 	.byte	0x04, 0x37
        /*0002*/ 	.short	(.L_9 - .L_8)
.L_8:
        /*0004*/ 	.word	0x0000007c


	//----- nvinfo : EIATTR_KPARAM_INFO
	.align		4
.L_9:
        /*0008*/ 	.byte	0x04, 0x17
        /*000a*/ 	.short	(.L_11 - .L_10)
.L_10:
        /*000c*/ 	.word	0x00000000
        /*0010*/ 	.short	0x0004
        /*0012*/ 	.short	0x0020
        /*0014*/ 	.byte	0x00, 0xf0, 0x11, 0x00


	//----- nvinfo : EIATTR_KPARAM_INFO
	.align		4
.L_11:
        /*0018*/ 	.byte	0x04, 0x17
        /*001a*/ 	.short	(.L_13 - .L_12)
.L_12:
        /*001c*/ 	.word	0x00000000
        /*0020*/ 	.short	0x0003
        /*0022*/ 	.short	0x0018
        /*0024*/ 	.byte	0x00, 0xf4, 0x21, 0x00


	//----- nvinfo : EIATTR_KPARAM_INFO
	.align		4
.L_13:
        /*0028*/ 	.byte	0x04, 0x17
        /*002a*/ 	.short	(.L_15 - .L_14)
.L_14:
        /*002c*/ 	.word	0x00000000
        /*0030*/ 	.short	0x0002
        /*0032*/ 	.short	0x0010
        /*0034*/ 	.byte	0x00, 0xf4, 0x21, 0x00


	//----- nvinfo : EIATTR_KPARAM_INFO
	.align		4
.L_15:
        /*0038*/ 	.byte	0x04, 0x17
        /*003a*/ 	.short	(.L_17 - .L_16)
.L_16:
        /*003c*/ 	.word	0x00000000
        /*0040*/ 	.short	0x0001
        /*0042*/ 	.short	0x0008
        /*0044*/ 	.byte	0x00, 0xf4, 0x21, 0x00


	//----- nvinfo : EIATTR_KPARAM_INFO
	.align		4
.L_17:
        /*0048*/ 	.byte	0x04, 0x17
        /*004a*/ 	.short	(.L_19 - .L_18)
.L_18:
        /*004c*/ 	.word	0x00000000
        /*0050*/ 	.short	0x0000
        /*0052*/ 	.short	0x0000
        /*0054*/ 	.byte	0x00, 0xf4, 0x21, 0x00


	//----- nvinfo : EIATTR_SPARSE_MMA_MASK
	.align		4
.L_19:
        /*0058*/ 	.byte	0x03, 0x50
        /*005a*/ 	.short	0x0000


	//----- nvinfo : EIATTR_MAXREG_COUNT
	.align		4
        /*005c*/ 	.byte	0x03, 0x1b
        /*005e*/ 	.short	0x00ff


	//----- nvinfo : EIATTR_EXIT_INSTR_OFFSETS
	.align		4
        /*0060*/ 	.byte	0x04, 0x1c
        /*0062*/ 	.short	(.L_21 - .L_20)


	//   ....[0]....
.L_20:
        /*0064*/ 	.word	0x000002c0


	//   ....[1]....
        /*0068*/ 	.word	0x000002e0


	//----- nvinfo : EIATTR_REQNTID
	.align		4
.L_21:
        /*006c*/ 	.byte	0x04, 0x10
        /*006e*/ 	.short	(.L_23 - .L_22)
.L_22:
        /*0070*/ 	.word	0x00000080
        /*0074*/ 	.word	0x00000001
        /*0078*/ 	.word	0x00000001


	//----- nvinfo : EIATTR_CBANK_PARAM_SIZE
	.align		4
.L_23:
        /*007c*/ 	.byte	0x03, 0x19
        /*007e*/ 	.short	0x0024


	//----- nvinfo : EIATTR_PARAM_CBANK
	.align		4
        /*0080*/ 	.byte	0x04, 0x0a
        /*0082*/ 	.short	(.L_25 - .L_24)
	.align		4
.L_24:
        /*0084*/ 	.word	index@(.nv.constant0.triton_poi_fused_convolution_hardtanh_hardtanh_backward_28)
        /*0088*/ 	.short	0x0210
        /*008a*/ 	.short	0x0024


	//----- nvinfo : EIATTR_SW_WAR
	.align		4
.L_25:
        /*008c*/ 	.byte	0x04, 0x36
        /*008e*/ 	.short	(.L_27 - .L_26)
.L_26:
        /*0090*/ 	.word	0x00000008
.L_27:


//--------------------- .nv.callgraph             --------------------------
	.section	.nv.callgraph,"",@"SHT_CUDA_CALLGRAPH"
	.align	4
	.sectionentsize	8
	.align		4
        /*0000*/ 	.word	0x00000000
	.align		4
        /*0004*/ 	.word	0xffffffff
	.align		4
        /*0008*/ 	.word	0x00000000
	.align		4
        /*000c*/ 	.word	0xfffffffe
	.align		4
        /*0010*/ 	.word	0x00000000
	.align		4
        /*0014*/ 	.word	0xfffffffd
	.align		4
        /*0018*/ 	.word	0x00000000
	.align		4
        /*001c*/ 	.word	0xfffffffc


//--------------------- .text.triton_poi_fused_convolution_hardtanh_hardtanh_backward_28 --------------------------
	.section	.text.triton_poi_fused_convolution_hardtanh_hardtanh_backward_28,"ax",@progbits
	.align	128
        .global         triton_poi_fused_convolution_hardtanh_hardtanh_backward_28
        .type           triton_poi_fused_convolution_hardtanh_hardtanh_backward_28,@function
        .size           triton_poi_fused_convolution_hardtanh_hardtanh_backward_28,(.L_x_1 - triton_poi_fused_convolution_hardtanh_hardtanh_backward_28)
        .other          triton_poi_fused_convolution_hardtanh_hardtanh_backward_28,@"STO_CUDA_ENTRY STV_DEFAULT"
triton_poi_fused_convolution_hardtanh_hardtanh_backward_28:
.text.triton_poi_fused_convolution_hardtanh_hardtanh_backward_28:
[----:B------:R-:W0:Y:S02]  /*0000*/  LDC R1, c[0x0][0x28] ;  /* 0x00000a00ff017b82 */ /* 0x000e240000000800 */
[----:B------:R-:W1:Y:S01]  /*0010*/  S2R R0, SR_TID.X ;  /* 0x0000000000007919 */ /* 0x000e620000002100 */
[----:B------:R-:W2:Y:S01]  /*0020*/  LDC.64 R4, c[0x0][0x218] ;  /* 0x00008600ff047b82 */ /* 0x000ea20000000a00 */
[----:B------:R-:W-:Y:S02]  /*0030*/  CS2R R8, SRZ ;  /* 0x0000000000087805 */ /* 0x000fe4000001ff00 */
[----:B------:R-:W-:Y:S01]  /*0040*/  CS2R R10, SRZ ;  /* 0x00000000000a7805 */ /* 0x000fe2000001ff00 */
[----:B------:R-:W3:Y:S01]  /*0050*/  S2R R7, SR_CTAID.X ;  /* 0x0000000000077919 */ /* 0x000ee20000002500 */
[----:B------:R-:W-:Y:S01]  /*0060*/  ULDC.64 UR4, c[0x0][0x208] ;  /* 0x0000820000047ab9 */ /* 0x000fe20000000a00 */
[----:B------:R-:W-:Y:S02]  /*0070*/  ULDC.64 UR6, c[0x0][0x228] ;  /* 0x00008a0000067ab9 */ /* 0x000fe40000000a00 */
[----:B------:R-:W4:Y:S01]  /*0080*/  LDC.64 R2, c[0x0][0x210] ;  /* 0x00008400ff027b82 */ /* 0x000f220000000a00 */
[----:B-1----:R-:W-:Y:S01]  /*0090*/  IMAD.SHL.U32 R0, R0, 0x2, RZ ;  /* 0x0000000200007824 */ /* 0x002fe200078e00ff */
[----:B---3--:R-:W-:-:S04]  /*00a0*/  SHF.R.S32.HI R6, RZ, 0x17, R7 ;  /* 0x00000017ff067819 */ /* 0x008fc80000011407 */
[----:B------:R-:W-:-:S05]  /*00b0*/  LOP3.LUT R0, R0, 0xfe, RZ, 0xc0, !PT ;  /* 0x000000fe00007812 */ /* 0x000fca00078ec0ff */
[----:B------:R-:W-:Y:S01]  /*00c0*/  IMAD R0, R7, 0x100, R0 ;  /* 0x0000010007007824 */ /* 0x000fe200078e0200 */
[----:B------:R-:W-:-:S03]  /*00d0*/  SGXT R7, R6, 0x1 ;  /* 0x000000010607781a */ /* 0x000fc60000000200 */
[C---:B----4-:R-:W-:Y:S01]  /*00e0*/  IMAD.WIDE R2, R0.reuse, 0x4, R2 ;  /* 0x0000000400027825 */ /* 0x050fe200078e0202 */
[----:B------:R-:W-:Y:S02]  /*00f0*/  LEA.HI R7, R7, R0, RZ, 0x6 ;  /* 0x0000000007077211 */ /* 0x000fe400078f30ff */
[----:B------:R-:W-:Y:S02]  /*0100*/  ISETP.GE.AND P2, PT, R0, 0x900, PT ;  /* 0x000009000000780c */ /* 0x000fe40003f46270 */
[----:B------:R-:W-:-:S05]  /*0110*/  LOP3.LUT R7, R7, 0xffffffc0, RZ, 0xc0, !PT ;  /* 0xffffffc007077812 */ /* 0x000fca00078ec0ff */
[----:B------:R-:W-:-:S04]  /*0120*/  IMAD.IADD R7, R0, 0x1, -R7 ;  /* 0x0000000100077824 */ /* 0x000fc800078e0a07 */
[----:B--2---:R-:W-:Y:S02]  /*0130*/  IMAD.WIDE R4, R7, 0x4, R4 ;  /* 0x0000000407047825 */ /* 0x004fe400078e0204 */
[----:B------:R-:W2:Y:S01]  /*0140*/  @!P2 LDG.E.64 R8, desc[UR4][R2.64] ;  /* 0x000000040208a981 */ /* 0x000ea2000c1e1b00 */
[----:B------:R-:W1:Y:S03]  /*0150*/  LDC.64 R6, c[0x0][0x220] ;  /* 0x00008800ff067b82 */ /* 0x000e660000000a00 */
[----:B------:R3:W2:Y:S02]  /*0160*/  @!P2 LDG.E.EL.64 R10, desc[UR4][R4.64] ;  /* 0x00000004040aa981 */ /* 0x0006a4000c2e1b00 */
[----:B---3--:R-:W-:Y:S01]  /*0170*/  IADD3 R4, P5, R0, UR6, RZ ;  /* 0x0000000600047c10 */ /* 0x008fe2000ffbe0ff */
[----:B-1----:R-:W-:-:S04]  /*0180*/  IMAD.WIDE R2, R0, 0x4, R6 ;  /* 0x0000000400027825 */ /* 0x002fc800078e0206 */
[----:B--2---:R-:W-:Y:S01]  /*0190*/  FADD R8, R10, R8 ;  /* 0x000000080a087221 */ /* 0x004fe20000000000 */
[----:B------:R-:W-:-:S04]  /*01a0*/  FADD R9, R11, R9 ;  /* 0x000000090b097221 */ /* 0x000fc80000000000 */
[C---:B------:R-:W-:Y:S02]  /*01b0*/  FSETP.GTU.AND P0, PT, R8.reuse, RZ, PT ;  /* 0x000000ff0800720b */ /* 0x040fe40003f0c000 */
[C---:B------:R-:W-:Y:S02]  /*01c0*/  FSETP.GTU.AND P1, PT, R9.reuse, RZ, PT ;  /* 0x000000ff0900720b */ /* 0x040fe40003f2c000 */
[----:B------:R-:W-:Y:S02]  /*01d0*/  FSEL R10, R8, RZ, P0 ;  /* 0x000000ff080a7208 */ /* 0x000fe40000000000 */
[----:B------:R-:W-:Y:S02]  /*01e0*/  FSEL R11, R9, RZ, P1 ;  /* 0x000000ff090b7208 */ /* 0x000fe40000800000 */
[----:B------:R-:W-:Y:S02]  /*01f0*/  FSETP.GEU.AND P4, PT, R10, 6, PT ;  /* 0x40c000000a00780b */ /* 0x000fe40003f8e000 */
[----:B------:R-:W-:-:S02]  /*0200*/  FSETP.GEU.AND P3, PT, R11, 6, PT ;  /* 0x40c000000b00780b */ /* 0x000fc40003f6e000 */
[----:B------:R-:W-:Y:S02]  /*0210*/  FSETP.GE.OR P0, PT, R8, 6, !P0 ;  /* 0x40c000000800780b */ /* 0x000fe40004706400 */
[----:B------:R-:W-:Y:S02]  /*0220*/  FSETP.GE.OR P1, PT, R9, 6, !P1 ;  /* 0x40c000000900780b */ /* 0x000fe40004f26400 */
[----:B------:R-:W-:Y:S02]  /*0230*/  SEL R5, RZ, 0x1, !P0 ;  /* 0x00000001ff057807 */ /* 0x000fe40004000000 */
[----:B------:R-:W-:Y:S02]  /*0240*/  FSETP.NAN.AND P6, PT, R10, R10, PT ;  /* 0x0000000a0a00720b */ /* 0x000fe40003fc8000 */
[----:B------:R-:W-:Y:S02]  /*0250*/  FSETP.NAN.AND P0, PT, R11, R11, PT ;  /* 0x0000000b0b00720b */ /* 0x000fe40003f08000 */
[----:B------:R-:W-:-:S02]  /*0260*/  SEL R6, RZ, 0x100, !P1 ;  /* 0x00000100ff067807 */ /* 0x000fc40004800000 */
[----:B------:R-:W-:Y:S02]  /*0270*/  @P4 SEL R10, R10, 0x40c00000, P6 ;  /* 0x40c000000a0a4807 */ /* 0x000fe40003000000 */
[----:B------:R-:W-:Y:S01]  /*0280*/  @P3 SEL R11, R11, 0x40c00000, P0 ;  /* 0x40c000000b0b3807 */ /* 0x000fe20000000000 */
[----:B------:R-:W-:Y:S01]  /*0290*/  IMAD.IADD R7, R5, 0x1, R6 ;  /* 0x0000000105077824 */ /* 0x000fe200078e0206 */
[----:B------:R-:W-:-:S03]  /*02a0*/  LEA.HI.X.SX32 R5, R0, UR7, 0x1, P5 ;  /* 0x0000000700057c11 */ /* 0x000fc6000a8f0eff */
[----:B------:R1:W-:Y:S01]  /*02b0*/  @!P2 STG.E.64 desc[UR4][R2.64], R10 ;  /* 0x0000000a0200a986 */ /* 0x0003e2000c101b04 */
[----:B------:R-:W-:Y:S05]  /*02c0*/  @P2 EXIT ;  /* 0x000000000000294d */ /* 0x000fea0003800000 */
[----:B------:R-:W-:Y:S01]  /*02d0*/  STG.E.U16 desc[UR4][R4.64], R7 ;  /* 0x0000000704007986 */ /* 0x000fe2000c101504 */
[----:B------:R-:W-:Y:S05]  /*02e0*/  EXIT ;  /* 0x000000000000794d */ /* 0x000fea0003800000 */
.L_x_0:
[----:B------:R-:W-:-:S00]  /*02f0*/  BRA `(.L_x_0) ;  /* 0xfffffffc00fc7947 */ /* 0x000fc0000383ffff */
[----:B------:R-:W-:-:S00]  /*0300*/  NOP ;  /* 0x0000000000007918 */ /* 0x000fc00000000000 */
[----:B------:R-:W-:-:S00]  /*0310*/  NOP ;  /* 0x0000000000007918 */ /* 0x000fc00000000000 */
[----:B------:R-:W-:-:S00]  /*0320*/  NOP ;  /* 0x0000000000007918 */ /* 0x000fc00000000000 */
[----:B------:R-:W-:-:S00]  /*0330*/  NOP ;  /* 0x0000000000007918 */ /* 0x000fc00000000000 */
[----:B------:R-:W-:-:S00]  /*0340*/  NOP ;  /* 0x0000000000007918 */ /* 0x000fc00000000000 */
[----:B------:R-:W-:-:S00]  /*0350*/  NOP ;  /* 0x0000000000007918 */ /* 0x000fc00000000000 */
[----:B------:R-:W-:-:S00]  /*0360*/  NOP ;  /* 0x0000000000007918 */ /* 0x000fc00000000000 */
[----:B------:R-:W-:-:S00]  /*0370*/  NOP ;  /* 0x0000000000007918 */ /* 0x000fc00000000000 */
.L_x_1:


//--------------------- .nv.constant0.triton_poi_fused_convolution_hardtanh_hardtanh_backward_28 --------------------------
	.section	.nv.constant0.triton_poi_fused_convolution_hardtanh_hardtanh_backward_28,"a",@progbits
	.sectionflags	@""
	.align	4
.nv.constant0.triton_poi_fused_convolution_hardtanh_hardtanh_backward_28:
	.zero		564
